//
// Generated by NVIDIA NVVM Compiler
//
// Compiler Build ID: CL-36424714
// Cuda compilation tools, release 13.0, V13.0.88
// Based on NVVM 20.0.0
//

.version 9.0
.target sm_100
.address_size 64

	// .globl	_Z14inclusive_scanPfS_
.extern .shared .align 16 .b8 sdata[];

.visible .entry _Z14inclusive_scanPfS_(
	.param .u64 .ptr .align 1 _Z14inclusive_scanPfS__param_0,
	.param .u64 .ptr .align 1 _Z14inclusive_scanPfS__param_1
)
{
	.reg .pred 	%p<6>;
	.reg .b32 	%r<18>;
	.reg .b32 	%f<12>;
	.reg .b64 	%rd<9>;

	ld.param.u64 	%rd1, [_Z14inclusive_scanPfS__param_0];
	ld.param.u64 	%rd2, [_Z14inclusive_scanPfS__param_1];
	mov.u32 	%r8, %ctaid.x;
	mov.u32 	%r1, %ntid.x;
	mov.u32 	%r2, %tid.x;
	mad.lo.s32 	%r3, %r8, %r1, %r2;
	mov.u32 	%r9, %nctaid.x;
	mul.lo.s32 	%r4, %r1, %r9;
	setp.ge.u32 	%p1, %r3, %r4;
	mov.f32 	%f11, 0f00000000;
	@%p1 bra 	$L__BB0_2;
	cvta.to.global.u64 	%rd3, %rd1;
	mul.wide.u32 	%rd4, %r3, 4;
	add.s64 	%rd5, %rd3, %rd4;
	ld.global.f32 	%f11, [%rd5];
$L__BB0_2:
	shl.b32 	%r10, %r2, 2;
	mov.u32 	%r11, sdata;
	add.s32 	%r5, %r11, %r10;
	st.shared.f32 	[%r5], %f11;
	bar.sync 	0;
	setp.lt.u32 	%p2, %r1, 2;
	@%p2 bra 	$L__BB0_7;
	mov.b32 	%r17, 1;
$L__BB0_4:
	setp.lt.u32 	%p3, %r2, %r17;
	@%p3 bra 	$L__BB0_6;
	sub.s32 	%r13, %r2, %r17;
	shl.b32 	%r14, %r13, 2;
	add.s32 	%r16, %r11, %r14;
	ld.shared.f32 	%f7, [%r16];
	add.f32 	%f11, %f11, %f7;
$L__BB0_6:
	bar.sync 	0;
	st.shared.f32 	[%r5], %f11;
	bar.sync 	0;
	shl.b32 	%r17, %r17, 1;
	setp.lt.u32 	%p4, %r17, %r1;
	@%p4 bra 	$L__BB0_4;
$L__BB0_7:
	setp.ge.u32 	%p5, %r3, %r4;
	@%p5 bra 	$L__BB0_9;
	ld.shared.f32 	%f8, [%r5];
	cvta.to.global.u64 	%rd6, %rd2;
	mul.wide.u32 	%rd7, %r3, 4;
	add.s64 	%rd8, %rd6, %rd7;
	st.global.f32 	[%rd8], %f8;
$L__BB0_9:
	ret;

}
	// .globl	_Z14exclusive_scanPfS_
.visible .entry _Z14exclusive_scanPfS_(
	.param .u64 .ptr .align 1 _Z14exclusive_scanPfS__param_0,
	.param .u64 .ptr .align 1 _Z14exclusive_scanPfS__param_1
)
{
	.reg .pred 	%p<9>;
	.reg .b32 	%r<19>;
	.reg .b32 	%f<14>;
	.reg .b64 	%rd<9>;

	ld.param.u64 	%rd1, [_Z14exclusive_scanPfS__param_0];
	ld.param.u64 	%rd2, [_Z14exclusive_scanPfS__param_1];
	mov.u32 	%r8, %ctaid.x;
	mov.u32 	%r1, %ntid.x;
	mov.u32 	%r2, %tid.x;
	mad.lo.s32 	%r3, %r8, %r1, %r2;
	setp.eq.s32 	%p1, %r3, 0;
	mov.u32 	%r9, %nctaid.x;
	mul.lo.s32 	%r4, %r1, %r9;
	setp.ge.u32 	%p2, %r3, %r4;
	mov.f32 	%f11, 0f00000000;
	or.pred  	%p3, %p1, %p2;
	@%p3 bra 	$L__BB1_2;
	cvta.to.global.u64 	%rd3, %rd1;
	add.s32 	%r10, %r3, -1;
	mul.wide.u32 	%rd4, %r10, 4;
	add.s64 	%rd5, %rd3, %rd4;
	ld.global.f32 	%f11, [%rd5];
$L__BB1_2:
	shl.b32 	%r11, %r2, 2;
	mov.u32 	%r12, sdata;
	add.s32 	%r5, %r12, %r11;
	st.shared.f32 	[%r5], %f11;
	bar.sync 	0;
	setp.lt.u32 	%p4, %r1, 2;
	@%p4 bra 	$L__BB1_9;
	mov.b32 	%r18, 1;
$L__BB1_4:
	setp.lt.u32 	%p5, %r2, %r18;
	@%p5 bra 	$L__BB1_6;
	sub.s32 	%r14, %r2, %r18;
	shl.b32 	%r15, %r14, 2;
	add.s32 	%r17, %r12, %r15;
	ld.shared.f32 	%f13, [%r17];
$L__BB1_6:
	setp.lt.u32 	%p6, %r2, %r18;
	bar.sync 	0;
	@%p6 bra 	$L__BB1_8;
	ld.shared.f32 	%f8, [%r5];
	add.f32 	%f9, %f13, %f8;
	st.shared.f32 	[%r5], %f9;
$L__BB1_8:
	bar.sync 	0;
	shl.b32 	%r18, %r18, 1;
	setp.lt.u32 	%p7, %r18, %r1;
	@%p7 bra 	$L__BB1_4;
$L__BB1_9:
	setp.ge.u32 	%p8, %r3, %r4;
	@%p8 bra 	$L__BB1_11;
	ld.shared.f32 	%f10, [%r5];
	cvta.to.global.u64 	%rd6, %rd2;
	mul.wide.u32 	%rd7, %r3, 4;
	add.s64 	%rd8, %rd6, %rd7;
	st.global.f32 	[%rd8], %f10;
$L__BB1_11:
	ret;

}


// ===== COMPILED SASS (sm_100) =====

	.target	sm_100

	.elftype	@"ET_EXEC"


//--------------------- .note.nv.tkinfo           --------------------------
	.section	.note.nv.tkinfo,"",@"SHT_NOTE"
	.sectionflags	@"SHF_NOTE_NV_TKINFO"
	.tkinfo
        /*0018*/ 	.word	0x00000002
        /*0030*/ 	.string	""
        /*0030*/ 	.string	"ptxas"
        /*0030*/ 	.string	"Cuda compilation tools, release 13.0, V13.0.88"
        /*0030*/ 	.string	"Build cuda_13.0.r13.0/compiler.36424714_0"
        /*0030*/ 	.string	"-arch sm_100 -m 64 "



//--------------------- .note.nv.cuinfo           --------------------------
	.section	.note.nv.cuinfo,"",@"SHT_NOTE"
	.sectionflags	@"SHF_NOTE_NV_CUINFO"
        /*0018*/ 	.short	0x0002
        /*001a*/ 	.short	0x0064
        /*001c*/ 	.short	0x0082
	.zero		2


//--------------------- .nv.info                  --------------------------
	.section	.nv.info,"",@"SHT_CUDA_INFO"
	.align	4


	//----- nvinfo : EIATTR_REGCOUNT
	.align		4
        /*0000*/ 	.byte	0x04, 0x2f
        /*0002*/ 	.short	(.L_1 - .L_0)
	.align		4
.L_0:
        /*0004*/ 	.word	index@(_Z14inclusive_scanPfS_)
        /*0008*/ 	.word	0x0000000c


	//----- nvinfo : EIATTR_FRAME_SIZE
	.align		4
.L_1:
        /*000c*/ 	.byte	0x04, 0x11
        /*000e*/ 	.short	(.L_3 - .L_2)
	.align		4
.L_2:
        /*0010*/ 	.word	index@(_Z14inclusive_scanPfS_)
        /*0014*/ 	.word	0x00000000


	//----- nvinfo : EIATTR_REGCOUNT
	.align		4
.L_3:
        /*0018*/ 	.byte	0x04, 0x2f
        /*001a*/ 	.short	(.L_5 - .L_4)
	.align		4
.L_4:
        /*001c*/ 	.word	index@(_Z14exclusive_scanPfS_)
        /*0020*/ 	.word	0x0000000c


	//----- nvinfo : EIATTR_FRAME_SIZE
	.align		4
.L_5:
        /*0024*/ 	.byte	0x04, 0x11
        /*0026*/ 	.short	(.L_7 - .L_6)
	.align		4
.L_6:
        /*0028*/ 	.word	index@(_Z14exclusive_scanPfS_)
        /*002c*/ 	.word	0x00000000


	//----- nvinfo : EIATTR_MIN_STACK_SIZE
	.align		4
.L_7:
        /*0030*/ 	.byte	0x04, 0x12
        /*0032*/ 	.short	(.L_9 - .L_8)
	.align		4
.L_8:
        /*0034*/ 	.word	index@(_Z14exclusive_scanPfS_)
        /*0038*/ 	.word	0x00000000


	//----- nvinfo : EIATTR_MIN_STACK_SIZE
	.align		4
.L_9:
        /*003c*/ 	.byte	0x04, 0x12
        /*003e*/ 	.short	(.L_11 - .L_10)
	.align		4
.L_10:
        /*0040*/ 	.word	index@(_Z14inclusive_scanPfS_)
        /*0044*/ 	.word	0x00000000
.L_11:


//--------------------- .nv.compat                --------------------------
	.section	.nv.compat,"",@"SHT_CUDA_COMPAT_INFO"
	.align	4
        /*0000*/ 	.byte	0x02, 0x09, 0x00, 0x00, 0x02, 0x02, 0x01, 0x00, 0x02, 0x05, 0x05, 0x00, 0x03, 0x07, 0x01, 0x01
        /*0010*/ 	.byte	0x02, 0x03, 0x00, 0x00, 0x02, 0x06, 0x01, 0x00, 0x04, 0x0b, 0x08, 0x00, 0x09, 0x00, 0x00, 0x00
        /*0020*/ 	.byte	0x00, 0x00, 0x00, 0x00


//--------------------- .nv.info._Z14exclusive_scanPfS_ --------------------------
	.section	.nv.info._Z14exclusive_scanPfS_,"",@"SHT_CUDA_INFO"
	.sectionflags	@""
	.align	4


	//----- nvinfo : EIATTR_CUDA_API_VERSION
	.align		4
        /*0000*/ 	.byte	0x04, 0x37
        /*0002*/ 	.short	(.L_13 - .L_12)
.L_12:
        /*0004*/ 	.word	0x00000082


	//----- nvinfo : EIATTR_KPARAM_INFO
	.align		4
.L_13:
        /*0008*/ 	.byte	0x04, 0x17
        /*000a*/ 	.short	(.L_15 - .L_14)
.L_14:
        /*000c*/ 	.word	0x00000000
        /*0010*/ 	.short	0x0001
        /*0012*/ 	.short	0x0008
        /*0014*/ 	.byte	0x00, 0xf5, 0x21, 0x00


	//----- nvinfo : EIATTR_KPARAM_INFO
	.align		4
.L_15:
        /*0018*/ 	.byte	0x04, 0x17
        /*001a*/ 	.short	(.L_17 - .L_16)
.L_16:
        /*001c*/ 	.word	0x00000000
        /*0020*/ 	.short	0x0000
        /*0022*/ 	.short	0x0000
        /*0024*/ 	.byte	0x00, 0xf5, 0x21, 0x00


	//----- nvinfo : EIATTR_SPARSE_MMA_MASK
	.align		4
.L_17:
        /*0028*/ 	.byte	0x03, 0x50
        /*002a*/ 	.short	0x0000


	//----- nvinfo : EIATTR_MAXREG_COUNT
	.align		4
        /*002c*/ 	.byte	0x03, 0x1b
        /*002e*/ 	.short	0x00ff


	//----- nvinfo : EIATTR_NUM_BARRIERS
	.align		4
        /*0030*/ 	.byte	0x02, 0x4c
        /*0032*/ 	.byte	0x01
	.zero		1


	//----- nvinfo : EIATTR_MERCURY_ISA_VERSION
	.align		4
        /*0034*/ 	.byte	0x03, 0x5f
        /*0036*/ 	.short	0x0101


	//----- nvinfo : EIATTR_VRC_CTA_INIT_COUNT
	.align		4
        /*0038*/ 	.byte	0x02, 0x4a
	.zero		1
	.zero		1


	//----- nvinfo : EIATTR_EXIT_INSTR_OFFSETS
	.align		4
        /*003c*/ 	.byte	0x04, 0x1c
        /*003e*/ 	.short	(.L_19 - .L_18)


	//   ....[0]....
.L_18:
        /*0040*/ 	.word	0x00000250


	//   ....[1]....
        /*0044*/ 	.word	0x000002a0


	//----- nvinfo : EIATTR_CBANK_PARAM_SIZE
	.align		4
.L_19:
        /*0048*/ 	.byte	0x03, 0x19
        /*004a*/ 	.short	0x0010


	//----- nvinfo : EIATTR_PARAM_CBANK
	.align		4
        /*004c*/ 	.byte	0x04, 0x0a
        /*004e*/ 	.short	(.L_21 - .L_20)
	.align		4
.L_20:
        /*0050*/ 	.word	index@(.nv.constant0._Z14exclusive_scanPfS_)
        /*0054*/ 	.short	0x0380
        /*0056*/ 	.short	0x0010


	//----- nvinfo : EIATTR_SW_WAR
	.align		4
.L_21:
        /*0058*/ 	.byte	0x04, 0x36
        /*005a*/ 	.short	(.L_23 - .L_22)
.L_22:
        /*005c*/ 	.word	0x00000008
.L_23:


//--------------------- .nv.info._Z14inclusive_scanPfS_ --------------------------
	.section	.nv.info._Z14inclusive_scanPfS_,"",@"SHT_CUDA_INFO"
	.sectionflags	@""
	.align	4


	//----- nvinfo : EIATTR_CUDA_API_VERSION
	.align		4
        /*0000*/ 	.byte	0x04, 0x37
        /*0002*/ 	.short	(.L_25 - .L_24)
.L_24:
        /*0004*/ 	.word	0x00000082


	//----- nvinfo : EIATTR_KPARAM_INFO
	.align		4
.L_25:
        /*0008*/ 	.byte	0x04, 0x17
        /*000a*/ 	.short	(.L_27 - .L_26)
.L_26:
        /*000c*/ 	.word	0x00000000
        /*0010*/ 	.short	0x0001
        /*0012*/ 	.short	0x0008
        /*0014*/ 	.byte	0x00, 0xf5, 0x21, 0x00


	//----- nvinfo : EIATTR_KPARAM_INFO
	.align		4
.L_27:
        /*0018*/ 	.byte	0x04, 0x17
        /*001a*/ 	.short	(.L_29 - .L_28)
.L_28:
        /*001c*/ 	.word	0x00000000
        /*0020*/ 	.short	0x0000
        /*0022*/ 	.short	0x0000
        /*0024*/ 	.byte	0x00, 0xf5, 0x21, 0x00


	//----- nvinfo : EIATTR_SPARSE_MMA_MASK
	.align		4
.L_29:
        /*0028*/ 	.byte	0x03, 0x50
        /*002a*/ 	.short	0x0000


	//----- nvinfo : EIATTR_MAXREG_COUNT
	.align		4
        /*002c*/ 	.byte	0x03, 0x1b
        /*002e*/ 	.short	0x00ff


	//----- nvinfo : EIATTR_NUM_BARRIERS
	.align		4
        /*0030*/ 	.byte	0x02, 0x4c
        /*0032*/ 	.byte	0x01
	.zero		1


	//----- nvinfo : EIATTR_MERCURY_ISA_VERSION
	.align		4
        /*0034*/ 	.byte	0x03, 0x5f
        /*0036*/ 	.short	0x0101


	//----- nvinfo : EIATTR_VRC_CTA_INIT_COUNT
	.align		4
        /*0038*/ 	.byte	0x02, 0x4a
	.zero		1
	.zero		1


	//----- nvinfo : EIATTR_EXIT_INSTR_OFFSETS
	.align		4
        /*003c*/ 	.byte	0x04, 0x1c
        /*003e*/ 	.short	(.L_31 - .L_30)


	//   ....[0]....
.L_30:
        /*0040*/ 	.word	0x00000220


	//   ....[1]....
        /*0044*/ 	.word	0x00000270


	//----- nvinfo : EIATTR_CBANK_PARAM_SIZE
	.align		4
.L_31:
        /*0048*/ 	.byte	0x03, 0x19
        /*004a*/ 	.short	0x0010


	//----- nvinfo : EIATTR_PARAM_CBANK
	.align		4
        /*004c*/ 	.byte	0x04, 0x0a
        /*004e*/ 	.short	(.L_33 - .L_32)
	.align		4
.L_32:
        /*0050*/ 	.word	index@(.nv.constant0._Z14inclusive_scanPfS_)
        /*0054*/ 	.short	0x0380
        /*0056*/ 	.short	0x0010


	//----- nvinfo : EIATTR_SW_WAR
	.align		4
.L_33:
        /*0058*/ 	.byte	0x04, 0x36
        /*005a*/ 	.short	(.L_35 - .L_34)
.L_34:
        /*005c*/ 	.word	0x00000008
.L_35:


//--------------------- .nv.callgraph             --------------------------
	.section	.nv.callgraph,"",@"SHT_CUDA_CALLGRAPH"
	.align	4
	.sectionentsize	8
	.align		4
        /*0000*/ 	.word	0x00000000
	.align		4
        /*0004*/ 	.word	0xffffffff
	.align		4
        /*0008*/ 	.word	0x00000000
	.align		4
        /*000c*/ 	.word	0xfffffffe
	.align		4
        /*0010*/ 	.word	0x00000000
	.align		4
        /*0014*/ 	.word	0xfffffffd
	.align		4
        /*0018*/ 	.word	0x00000000
	.align		4
        /*001c*/ 	.word	0xfffffffc


//--------------------- .text._Z14exclusive_scanPfS_ --------------------------
	.section	.text._Z14exclusive_scanPfS_,"ax",@progbits
	.align	128
        .global         _Z14exclusive_scanPfS_
        .type           _Z14exclusive_scanPfS_,@function
        .size           _Z14exclusive_scanPfS_,(.L_x_6 - _Z14exclusive_scanPfS_)
        .other          _Z14exclusive_scanPfS_,@"STO_CUDA_ENTRY STV_DEFAULT"
_Z14exclusive_scanPfS_:
.text._Z14exclusive_scanPfS_:
[----:B------:R-:W-:Y:S01]  /*0000*/  LDC R1, c[0x0][0x37c] ;  /* 0x0000df00ff017b82 */ /* 0x000fe20000000800 */
[----:B------:R-:W0:Y:S07]  /*0010*/  S2R R9, SR_TID.X ;  /* 0x0000000000097919 */ /* 0x000e2e0000002100 */
[----:B------:R-:W0:Y:S01]  /*0020*/  S2UR UR4, SR_CTAID.X ;  /* 0x00000000000479c3 */ /* 0x000e220000002500 */
[----:B------:R-:W1:Y:S01]  /*0030*/  LDCU.64 UR6, c[0x0][0x358] ;  /* 0x00006b00ff0677ac */ /* 0x000e620008000a00 */
[----:B------:R-:W-:-:S06]  /*0040*/  IMAD.MOV.U32 R4, RZ, RZ, RZ ;  /* 0x000000ffff047224 */ /* 0x000fcc00078e00ff */
[----:B------:R-:W0:Y:S01]  /*0050*/  LDC R6, c[0x0][0x360] ;  /* 0x0000d800ff067b82 */ /* 0x000e220000000800 */
[----:B------:R-:W2:Y:S01]  /*0060*/  LDCU UR5, c[0x0][0x370] ;  /* 0x00006e00ff0577ac */ /* 0x000ea20008000800 */
[C---:B0-----:R-:W-:Y:S02]  /*0070*/  IMAD R5, R6.reuse, UR4, R9 ;  /* 0x0000000406057c24 */ /* 0x041fe4000f8e0209 */
[----:B--2---:R-:W-:-:S05]  /*0080*/  IMAD R0, R6, UR5, RZ ;  /* 0x0000000506007c24 */ /* 0x004fca000f8e02ff */
[----:B------:R-:W-:-:S04]  /*0090*/  ISETP.GE.U32.AND P0, PT, R5, R0, PT ;  /* 0x000000000500720c */ /* 0x000fc80003f06070 */
[----:B------:R-:W-:-:S13]  /*00a0*/  ISETP.EQ.OR P0, PT, R5, RZ, P0 ;  /* 0x000000ff0500720c */ /* 0x000fda0000702670 */
[----:B------:R-:W0:Y:S01]  /*00b0*/  @!P0 LDC.64 R2, c[0x0][0x380] ;  /* 0x0000e000ff028b82 */ /* 0x000e220000000a00 */
[----:B------:R-:W-:-:S04]  /*00c0*/  @!P0 VIADD R7, R5, 0xffffffff ;  /* 0xffffffff05078836 */ /* 0x000fc80000000000 */
[----:B0-----:R-:W-:-:S05]  /*00d0*/  @!P0 IMAD.WIDE.U32 R2, R7, 0x4, R2 ;  /* 0x0000000407028825 */ /* 0x001fca00078e0002 */
[----:B-1----:R-:W2:Y:S01]  /*00e0*/  @!P0 LDG.E R4, desc[UR6][R2.64] ;  /* 0x0000000602048981 */ /* 0x002ea2000c1e1900 */
[----:B------:R-:W0:Y:S01]  /*00f0*/  S2UR UR5, SR_CgaCtaId ;  /* 0x00000000000579c3 */ /* 0x000e220000008800 */
[----:B------:R-:W-:Y:S01]  /*0100*/  UMOV UR4, 0x400 ;  /* 0x0000040000047882 */ /* 0x000fe20000000000 */
[----:B------:R-:W-:Y:S02]  /*0110*/  ISETP.GE.U32.AND P1, PT, R6, 0x2, PT ;  /* 0x000000020600780c */ /* 0x000fe40003f26070 */
[----:B------:R-:W-:Y:S01]  /*0120*/  ISETP.GE.U32.AND P0, PT, R5, R0, PT ;  /* 0x000000000500720c */ /* 0x000fe20003f06070 */
[----:B0-----:R-:W-:-:S06]  /*0130*/  ULEA UR4, UR5, UR4, 0x18 ;  /* 0x0000000405047291 */ /* 0x001fcc000f8ec0ff */
[----:B------:R-:W-:-:S05]  /*0140*/  LEA R7, R9, UR4, 0x2 ;  /* 0x0000000409077c11 */ /* 0x000fca000f8e10ff */
[----:B--2---:R0:W-:Y:S01]  /*0150*/  STS [R7], R4 ;  /* 0x0000000407007388 */ /* 0x0041e20000000800 */
[----:B------:R-:W-:Y:S06]  /*0160*/  BAR.SYNC.DEFER_BLOCKING 0x0 ;  /* 0x0000000000007b1d */ /* 0x000fec0000010000 */
[----:B------:R-:W-:Y:S05]  /*0170*/  @!P1 BRA `(.L_x_0) ;  /* 0x0000000000349947 */ /* 0x000fea0003800000 */
[----:B------:R-:W-:-:S05]  /*0180*/  UMOV UR5, 0x1 ;  /* 0x0000000100057882 */ /* 0x000fca0000000000 */
.L_x_1:
[----:B------:R-:W-:-:S13]  /*0190*/  ISETP.GE.U32.AND P1, PT, R9, UR5, PT ;  /* 0x0000000509007c0c */ /* 0x000fda000bf26070 */
[----:B------:R-:W-:Y:S01]  /*01a0*/  @P1 VIADD R0, R9, -UR5 ;  /* 0x8000000509001c36 */ /* 0x000fe20008000000 */
[----:B------:R-:W-:-:S04]  /*01b0*/  USHF.L.U32 UR5, UR5, 0x1, URZ ;  /* 0x0000000105057899 */ /* 0x000fc800080006ff */
[----:B------:R-:W-:-:S05]  /*01c0*/  @P1 LEA R0, R0, UR4, 0x2 ;  /* 0x0000000400001c11 */ /* 0x000fca000f8e10ff */
[----:B------:R-:W-:Y:S01]  /*01d0*/  @P1 LDS R2, [R0] ;  /* 0x0000000000021984 */ /* 0x000fe20000000800 */
[----:B------:R-:W-:Y:S06]  /*01e0*/  BAR.SYNC.DEFER_BLOCKING 0x0 ;  /* 0x0000000000007b1d */ /* 0x000fec0000010000 */
[----:B------:R-:W0:Y:S02]  /*01f0*/  @P1 LDS R3, [R7] ;  /* 0x0000000007031984 */ /* 0x000e240000000800 */
[----:B0-----:R-:W-:-:S05]  /*0200*/  @P1 FADD R4, R2, R3 ;  /* 0x0000000302041221 */ /* 0x001fca0000000000 */
[----:B------:R1:W-:Y:S01]  /*0210*/  @P1 STS [R7], R4 ;  /* 0x0000000407001388 */ /* 0x0003e20000000800 */
[----:B------:R-:W-:Y:S01]  /*0220*/  BAR.SYNC.DEFER_BLOCKING 0x0 ;  /* 0x0000000000007b1d */ /* 0x000fe20000010000 */
[----:B------:R-:W-:-:S13]  /*0230*/  ISETP.LE.U32.AND P1, PT, R6, UR5, PT ;  /* 0x0000000506007c0c */ /* 0x000fda000bf23070 */
[----:B-1----:R-:W-:Y:S05]  /*0240*/  @!P1 BRA `(.L_x_1) ;  /* 0xfffffffc00d09947 */ /* 0x002fea000383ffff */
.L_x_0:
[----:B------:R-:W-:Y:S05]  /*0250*/  @P0 EXIT ;  /* 0x000000000000094d */ /* 0x000fea0003800000 */
[----:B0-----:R-:W0:Y:S01]  /*0260*/  LDS R7, [R7] ;  /* 0x0000000007077984 */ /* 0x001e220000000800 */
[----:B------:R-:W1:Y:S02]  /*0270*/  LDC.64 R2, c[0x0][0x388] ;  /* 0x0000e200ff027b82 */ /* 0x000e640000000a00 */
[----:B-1----:R-:W-:-:S05]  /*0280*/  IMAD.WIDE.U32 R2, R5, 0x4, R2 ;  /* 0x0000000405027825 */ /* 0x002fca00078e0002 */
[----:B0-----:R-:W-:Y:S01]  /*0290*/  STG.E desc[UR6][R2.64], R7 ;  /* 0x0000000702007986 */ /* 0x001fe2000c101906 */
[----:B------:R-:W-:Y:S05]  /*02a0*/  EXIT ;  /* 0x000000000000794d */ /* 0x000fea0003800000 */
.L_x_2:
[----:B------:R-:W-:-:S00]  /*02b0*/  BRA `(.L_x_2) ;  /* 0xfffffffc00fc7947 */ /* 0x000fc0000383ffff */
[----:B------:R-:W-:-:S00]  /*02c0*/  NOP ;  /* 0x0000000000007918 */ /* 0x000fc00000000000 */
        /* <DEDUP_REMOVED lines=11> */
.L_x_6:


//--------------------- .text._Z14inclusive_scanPfS_ --------------------------
	.section	.text._Z14inclusive_scanPfS_,"ax",@progbits
	.align	128
        .global         _Z14inclusive_scanPfS_
        .type           _Z14inclusive_scanPfS_,@function
        .size           _Z14inclusive_scanPfS_,(.L_x_7 - _Z14inclusive_scanPfS_)
        .other          _Z14inclusive_scanPfS_,@"STO_CUDA_ENTRY STV_DEFAULT"
_Z14inclusive_scanPfS_:
.text._Z14inclusive_scanPfS_:
        /* <DEDUP_REMOVED lines=9> */
[----:B------:R-:W-:-:S13]  /*0090*/  ISETP.GE.U32.AND P0, PT, R5, R0, PT ;  /* 0x000000000500720c */ /* 0x000fda0003f06070 */
[----:B------:R-:W0:Y:S02]  /*00a0*/  @!P0 LDC.64 R2, c[0x0][0x380] ;  /* 0x0000e000ff028b82 */ /* 0x000e240000000a00 */
        /* <DEDUP_REMOVED lines=12> */
.L_x_4:
[----:B------:R-:W-:-:S13]  /*0170*/  ISETP.GE.U32.AND P1, PT, R9, UR5, PT ;  /* 0x0000000509007c0c */ /* 0x000fda000bf26070 */
[----:B------:R-:W-:Y:S01]  /*0180*/  @P1 VIADD R0, R9, -UR5 ;  /* 0x8000000509001c36 */ /* 0x000fe20008000000 */
[----:B------:R-:W-:-:S04]  /*0190*/  USHF.L.U32 UR5, UR5, 0x1, URZ ;  /* 0x0000000105057899 */ /* 0x000fc800080006ff */
[----:B------:R-:W-:-:S05]  /*01a0*/  @P1 LEA R0, R0, UR4, 0x2 ;  /* 0x0000000400001c11 */ /* 0x000fca000f8e10ff */
[----:B------:R-:W0:Y:S02]  /*01b0*/  @P1 LDS R3, [R0] ;  /* 0x0000000000031984 */ /* 0x000e240000000800 */
[----:B0-----:R-:W-:Y:S01]  /*01c0*/  @P1 FADD R4, R4, R3 ;  /* 0x0000000304041221 */ /* 0x001fe20000000000 */
[----:B------:R-:W-:Y:S01]  /*01d0*/  BAR.SYNC.DEFER_BLOCKING 0x0 ;  /* 0x0000000000007b1d */ /* 0x000fe20000010000 */
[----:B------:R-:W-:-:S05]  /*01e0*/  ISETP.LE.U32.AND P1, PT, R6, UR5, PT ;  /* 0x0000000506007c0c */ /* 0x000fca000bf23070 */
[----:B------:R1:W-:Y:S02]  /*01f0*/  STS [R7], R4 ;  /* 0x0000000407007388 */ /* 0x0003e40000000800 */
[----:B------:R-:W-:Y:S06]  /*0200*/  BAR.SYNC.DEFER_BLOCKING 0x0 ;  /* 0x0000000000007b1d */ /* 0x000fec0000010000 */
[----:B-1----:R-:W-:Y:S05]  /*0210*/  @!P1 BRA `(.L_x_4) ;  /* 0xfffffffc00d49947 */ /* 0x002fea000383ffff */
.L_x_3:
[----:B------:R-:W-:Y:S05]  /*0220*/  @P0 EXIT ;  /* 0x000000000000094d */ /* 0x000fea0003800000 */
[----:B0-----:R-:W0:Y:S01]  /*0230*/  LDS R7, [R7] ;  /* 0x0000000007077984 */ /* 0x001e220000000800 */
[----:B------:R-:W1:Y:S02]  /*0240*/  LDC.64 R2, c[0x0][0x388] ;  /* 0x0000e200ff027b82 */ /* 0x000e640000000a00 */
[----:B-1----:R-:W-:-:S05]  /*0250*/  IMAD.WIDE.U32 R2, R5, 0x4, R2 ;  /* 0x0000000405027825 */ /* 0x002fca00078e0002 */
[----:B0-----:R-:W-:Y:S01]  /*0260*/  STG.E desc[UR6][R2.64], R7 ;  /* 0x0000000702007986 */ /* 0x001fe2000c101906 */
[----:B------:R-:W-:Y:S05]  /*0270*/  EXIT ;  /* 0x000000000000794d */ /* 0x000fea0003800000 */
.L_x_5:
        /* <DEDUP_REMOVED lines=16> */
.L_x_7:


//--------------------- .nv.shared._Z14exclusive_scanPfS_ --------------------------
	.section	.nv.shared._Z14exclusive_scanPfS_,"aw",@nobits
	.sectionflags	@""
	.align	16
	.zero		1024


//--------------------- .nv.shared.reserved.0     --------------------------
	.section	.nv.shared.reserved.0,"aw",@nobits
	.weak		__nv_reservedSMEM_offset_0_alias
	.size		__nv_reservedSMEM_offset_0_alias, 0, 64
	.other		__nv_reservedSMEM_offset_0_alias,@"STO_CUDA_RESERVED_SHARED STV_DEFAULT"
__nv_reservedSMEM_offset_0_alias:
	.zero		0
	.zero		64


//--------------------- .nv.shared._Z14inclusive_scanPfS_ --------------------------
	.section	.nv.shared._Z14inclusive_scanPfS_,"aw",@nobits
	.sectionflags	@""
	.align	16
	.zero		1024


//--------------------- .nv.constant0._Z14exclusive_scanPfS_ --------------------------
	.section	.nv.constant0._Z14exclusive_scanPfS_,"a",@progbits
	.sectionflags	@""
	.align	4
.nv.constant0._Z14exclusive_scanPfS_:
	.zero		912


//--------------------- .nv.constant0._Z14inclusive_scanPfS_ --------------------------
	.section	.nv.constant0._Z14inclusive_scanPfS_,"a",@progbits
	.sectionflags	@""
	.align	4
.nv.constant0._Z14inclusive_scanPfS_:
	.zero		912


//--------------------- SYMBOLS --------------------------

	.type		.nv.reservedSmem.offset0,@object
	.size		.nv.reservedSmem.offset0,0x4
	.type		.nv.reservedSmem.cap,@object
	.size		.nv.reservedSmem.cap,0x4
